//
// Generated by NVIDIA NVVM Compiler
//
// Compiler Build ID: CL-36424714
// Cuda compilation tools, release 13.0, V13.0.88
// Based on NVVM 20.0.0
//

.version 9.0
.target sm_100
.address_size 64

	// .globl	_Z10vector_summfPfS_

.visible .entry _Z10vector_summfPfS_(
	.param .u64 _Z10vector_summfPfS__param_0,
	.param .f32 _Z10vector_summfPfS__param_1,
	.param .u64 .ptr .align 1 _Z10vector_summfPfS__param_2,
	.param .u64 .ptr .align 1 _Z10vector_summfPfS__param_3
)
{
	.reg .pred 	%p<2>;
	.reg .b32 	%r<5>;
	.reg .b32 	%f<5>;
	.reg .b64 	%rd<10>;

	ld.param.u64 	%rd4, [_Z10vector_summfPfS__param_0];
	ld.param.f32 	%f1, [_Z10vector_summfPfS__param_1];
	ld.param.u64 	%rd2, [_Z10vector_summfPfS__param_2];
	ld.param.u64 	%rd3, [_Z10vector_summfPfS__param_3];
	mov.u32 	%r1, %ctaid.x;
	mov.u32 	%r2, %ntid.x;
	mov.u32 	%r3, %tid.x;
	mad.lo.s32 	%r4, %r1, %r2, %r3;
	cvt.u64.u32 	%rd1, %r4;
	setp.le.u64 	%p1, %rd4, %rd1;
	@%p1 bra 	$L__BB0_2;
	cvta.to.global.u64 	%rd5, %rd2;
	cvta.to.global.u64 	%rd6, %rd3;
	shl.b64 	%rd7, %rd1, 2;
	add.s64 	%rd8, %rd5, %rd7;
	ld.global.f32 	%f2, [%rd8];
	add.s64 	%rd9, %rd6, %rd7;
	ld.global.f32 	%f3, [%rd9];
	fma.rn.f32 	%f4, %f1, %f2, %f3;
	st.global.f32 	[%rd8], %f4;
$L__BB0_2:
	ret;

}


// ===== COMPILED SASS (sm_100) =====

	.target	sm_100

	.elftype	@"ET_EXEC"


//--------------------- .note.nv.tkinfo           --------------------------
	.section	.note.nv.tkinfo,"",@"SHT_NOTE"
	.sectionflags	@"SHF_NOTE_NV_TKINFO"
	.tkinfo
        /*0018*/ 	.word	0x00000002
        /*0030*/ 	.string	""
        /*0030*/ 	.string	"ptxas"
        /*0030*/ 	.string	"Cuda compilation tools, release 13.0, V13.0.88"
        /*0030*/ 	.string	"Build cuda_13.0.r13.0/compiler.36424714_0"
        /*0030*/ 	.string	"-arch sm_100 -m 64 "



//--------------------- .note.nv.cuinfo           --------------------------
	.section	.note.nv.cuinfo,"",@"SHT_NOTE"
	.sectionflags	@"SHF_NOTE_NV_CUINFO"
        /*0018*/ 	.short	0x0002
        /*001a*/ 	.short	0x0064
        /*001c*/ 	.short	0x0082
	.zero		2


//--------------------- .nv.info                  --------------------------
	.section	.nv.info,"",@"SHT_CUDA_INFO"
	.align	4


	//----- nvinfo : EIATTR_REGCOUNT
	.align		4
        /*0000*/ 	.byte	0x04, 0x2f
        /*0002*/ 	.short	(.L_1 - .L_0)
	.align		4
.L_0:
        /*0004*/ 	.word	index@(_Z10vector_summfPfS_)
        /*0008*/ 	.word	0x0000000a


	//----- nvinfo : EIATTR_FRAME_SIZE
	.align		4
.L_1:
        /*000c*/ 	.byte	0x04, 0x11
        /*000e*/ 	.short	(.L_3 - .L_2)
	.align		4
.L_2:
        /*0010*/ 	.word	index@(_Z10vector_summfPfS_)
        /*0014*/ 	.word	0x00000000


	//----- nvinfo : EIATTR_MIN_STACK_SIZE
	.align		4
.L_3:
        /*0018*/ 	.byte	0x04, 0x12
        /*001a*/ 	.short	(.L_5 - .L_4)
	.align		4
.L_4:
        /*001c*/ 	.word	index@(_Z10vector_summfPfS_)
        /*0020*/ 	.word	0x00000000
.L_5:


//--------------------- .nv.compat                --------------------------
	.section	.nv.compat,"",@"SHT_CUDA_COMPAT_INFO"
	.align	4
        /*0000*/ 	.byte	0x02, 0x09, 0x00, 0x00, 0x02, 0x02, 0x01, 0x00, 0x02, 0x05, 0x05, 0x00, 0x03, 0x07, 0x01, 0x01
        /*0010*/ 	.byte	0x02, 0x03, 0x00, 0x00, 0x02, 0x06, 0x01, 0x00, 0x04, 0x0b, 0x08, 0x00, 0x09, 0x00, 0x00, 0x00
        /*0020*/ 	.byte	0x00, 0x00, 0x00, 0x00


//--------------------- .nv.info._Z10vector_summfPfS_ --------------------------
	.section	.nv.info._Z10vector_summfPfS_,"",@"SHT_CUDA_INFO"
	.sectionflags	@""
	.align	4


	//----- nvinfo : EIATTR_CUDA_API_VERSION
	.align		4
        /*0000*/ 	.byte	0x04, 0x37
        /*0002*/ 	.short	(.L_7 - .L_6)
.L_6:
        /*0004*/ 	.word	0x00000082


	//----- nvinfo : EIATTR_KPARAM_INFO
	.align		4
.L_7:
        /*0008*/ 	.byte	0x04, 0x17
        /*000a*/ 	.short	(.L_9 - .L_8)
.L_8:
        /*000c*/ 	.word	0x00000000
        /*0010*/ 	.short	0x0003
        /*0012*/ 	.short	0x0018
        /*0014*/ 	.byte	0x00, 0xf5, 0x21, 0x00


	//----- nvinfo : EIATTR_KPARAM_INFO
	.align		4
.L_9:
        /*0018*/ 	.byte	0x04, 0x17
        /*001a*/ 	.short	(.L_11 - .L_10)
.L_10:
        /*001c*/ 	.word	0x00000000
        /*0020*/ 	.short	0x0002
        /*0022*/ 	.short	0x0010
        /*0024*/ 	.byte	0x00, 0xf5, 0x21, 0x00


	//----- nvinfo : EIATTR_KPARAM_INFO
	.align		4
.L_11:
        /*0028*/ 	.byte	0x04, 0x17
        /*002a*/ 	.short	(.L_13 - .L_12)
.L_12:
        /*002c*/ 	.word	0x00000000
        /*0030*/ 	.short	0x0001
        /*0032*/ 	.short	0x0008
        /*0034*/ 	.byte	0x00, 0xf0, 0x11, 0x00


	//----- nvinfo : EIATTR_KPARAM_INFO
	.align		4
.L_13:
        /*0038*/ 	.byte	0x04, 0x17
        /*003a*/ 	.short	(.L_15 - .L_14)
.L_14:
        /*003c*/ 	.word	0x00000000
        /*0040*/ 	.short	0x0000
        /*0042*/ 	.short	0x0000
        /*0044*/ 	.byte	0x00, 0xf0, 0x21, 0x00


	//----- nvinfo : EIATTR_SPARSE_MMA_MASK
	.align		4
.L_15:
        /*0048*/ 	.byte	0x03, 0x50
        /*004a*/ 	.short	0x0000


	//----- nvinfo : EIATTR_MAXREG_COUNT
	.align		4
        /*004c*/ 	.byte	0x03, 0x1b
        /*004e*/ 	.short	0x00ff


	//----- nvinfo : EIATTR_MERCURY_ISA_VERSION
	.align		4
        /*0050*/ 	.byte	0x03, 0x5f
        /*0052*/ 	.short	0x0101


	//----- nvinfo : EIATTR_VRC_CTA_INIT_COUNT
	.align		4
        /*0054*/ 	.byte	0x02, 0x4a
	.zero		1
	.zero		1


	//----- nvinfo : EIATTR_EXIT_INSTR_OFFSETS
	.align		4
        /*0058*/ 	.byte	0x04, 0x1c
        /*005a*/ 	.short	(.L_17 - .L_16)


	//   ....[0]....
.L_16:
        /*005c*/ 	.word	0x00000080


	//   ....[1]....
        /*0060*/ 	.word	0x00000160


	//----- nvinfo : EIATTR_CBANK_PARAM_SIZE
	.align		4
.L_17:
        /*0064*/ 	.byte	0x03, 0x19
        /*0066*/ 	.short	0x0020


	//----- nvinfo : EIATTR_PARAM_CBANK
	.align		4
        /*0068*/ 	.byte	0x04, 0x0a
        /*006a*/ 	.short	(.L_19 - .L_18)
	.align		4
.L_18:
        /*006c*/ 	.word	index@(.nv.constant0._Z10vector_summfPfS_)
        /*0070*/ 	.short	0x0380
        /*0072*/ 	.short	0x0020


	//----- nvinfo : EIATTR_SW_WAR
	.align		4
.L_19:
        /*0074*/ 	.byte	0x04, 0x36
        /*0076*/ 	.short	(.L_21 - .L_20)
.L_20:
        /*0078*/ 	.word	0x00000008
.L_21:


//--------------------- .nv.callgraph             --------------------------
	.section	.nv.callgraph,"",@"SHT_CUDA_CALLGRAPH"
	.align	4
	.sectionentsize	8
	.align		4
        /*0000*/ 	.word	0x00000000
	.align		4
        /*0004*/ 	.word	0xffffffff
	.align		4
        /*0008*/ 	.word	0x00000000
	.align		4
        /*000c*/ 	.word	0xfffffffe
	.align		4
        /*0010*/ 	.word	0x00000000
	.align		4
        /*0014*/ 	.word	0xfffffffd
	.align		4
        /*0018*/ 	.word	0x00000000
	.align		4
        /*001c*/ 	.word	0xfffffffc


//--------------------- .text._Z10vector_summfPfS_ --------------------------
	.section	.text._Z10vector_summfPfS_,"ax",@progbits
	.align	128
        .global         _Z10vector_summfPfS_
        .type           _Z10vector_summfPfS_,@function
        .size           _Z10vector_summfPfS_,(.L_x_1 - _Z10vector_summfPfS_)
        .other          _Z10vector_summfPfS_,@"STO_CUDA_ENTRY STV_DEFAULT"
_Z10vector_summfPfS_:
.text._Z10vector_summfPfS_:
[----:B------:R-:W-:Y:S01]  /*0000*/  LDC R1, c[0x0][0x37c] ;  /* 0x0000df00ff017b82 */ /* 0x000fe20000000800 */
[----:B------:R-:W0:Y:S07]  /*0010*/  S2R R3, SR_TID.X ;  /* 0x0000000000037919 */ /* 0x000e2e0000002100 */
[----:B------:R-:W0:Y:S01]  /*0020*/  S2UR UR4, SR_CTAID.X ;  /* 0x00000000000479c3 */ /* 0x000e220000002500 */
[----:B------:R-:W1:Y:S07]  /*0030*/  LDCU.64 UR6, c[0x0][0x380] ;  /* 0x00007000ff0677ac */ /* 0x000e6e0008000a00 */
[----:B------:R-:W0:Y:S02]  /*0040*/  LDC R0, c[0x0][0x360] ;  /* 0x0000d800ff007b82 */ /* 0x000e240000000800 */
[----:B0-----:R-:W-:-:S05]  /*0050*/  IMAD R0, R0, UR4, R3 ;  /* 0x0000000400007c24 */ /* 0x001fca000f8e0203 */
[----:B-1----:R-:W-:-:S04]  /*0060*/  ISETP.GE.U32.AND P0, PT, R0, UR6, PT ;  /* 0x0000000600007c0c */ /* 0x002fc8000bf06070 */
[----:B------:R-:W-:-:S13]  /*0070*/  ISETP.GE.U32.AND.EX P0, PT, RZ, UR7, PT, P0 ;  /* 0x00000007ff007c0c */ /* 0x000fda000bf06100 */
[----:B------:R-:W-:Y:S05]  /*0080*/  @P0 EXIT ;  /* 0x000000000000094d */ /* 0x000fea0003800000 */
[----:B------:R-:W0:Y:S01]  /*0090*/  LDCU.128 UR8, c[0x0][0x390] ;  /* 0x00007200ff0877ac */ /* 0x000e220008000c00 */
[----:B------:R-:W-:Y:S01]  /*00a0*/  IMAD.SHL.U32 R2, R0, 0x4, RZ ;  /* 0x0000000400027824 */ /* 0x000fe200078e00ff */
[----:B------:R-:W-:Y:S01]  /*00b0*/  SHF.R.U32.HI R0, RZ, 0x1e, R0 ;  /* 0x0000001eff007819 */ /* 0x000fe20000011600 */
[----:B------:R-:W1:Y:S01]  /*00c0*/  LDCU.64 UR4, c[0x0][0x358] ;  /* 0x00006b00ff0477ac */ /* 0x000e620008000a00 */
[----:B------:R-:W2:Y:S02]  /*00d0*/  LDCU UR6, c[0x0][0x388] ;  /* 0x00007100ff0677ac */ /* 0x000ea40008000800 */
[C---:B0-----:R-:W-:Y:S02]  /*00e0*/  IADD3 R4, P1, PT, R2.reuse, UR10, RZ ;  /* 0x0000000a02047c10 */ /* 0x041fe4000ff3e0ff */
[----:B------:R-:W-:Y:S02]  /*00f0*/  IADD3 R2, P0, PT, R2, UR8, RZ ;  /* 0x0000000802027c10 */ /* 0x000fe4000ff1e0ff */
[----:B------:R-:W-:-:S02]  /*0100*/  IADD3.X R5, PT, PT, R0, UR11, RZ, P1, !PT ;  /* 0x0000000b00057c10 */ /* 0x000fc40008ffe4ff */
[----:B------:R-:W-:-:S04]  /*0110*/  IADD3.X R3, PT, PT, R0, UR9, RZ, P0, !PT ;  /* 0x0000000900037c10 */ /* 0x000fc800087fe4ff */
[----:B-1----:R-:W2:Y:S04]  /*0120*/  LDG.E R5, desc[UR4][R4.64] ;  /* 0x0000000404057981 */ /* 0x002ea8000c1e1900 */
[----:B------:R-:W2:Y:S02]  /*0130*/  LDG.E R0, desc[UR4][R2.64] ;  /* 0x0000000402007981 */ /* 0x000ea4000c1e1900 */
[----:B--2---:R-:W-:-:S05]  /*0140*/  FFMA R7, R0, UR6, R5 ;  /* 0x0000000600077c23 */ /* 0x004fca0008000005 */
[----:B------:R-:W-:Y:S01]  /*0150*/  STG.E desc[UR4][R2.64], R7 ;  /* 0x0000000702007986 */ /* 0x000fe2000c101904 */
[----:B------:R-:W-:Y:S05]  /*0160*/  EXIT ;  /* 0x000000000000794d */ /* 0x000fea0003800000 */
.L_x_0:
[----:B------:R-:W-:-:S00]  /*0170*/  BRA `(.L_x_0) ;  /* 0xfffffffc00fc7947 */ /* 0x000fc0000383ffff */
[----:B------:R-:W-:-:S00]  /*0180*/  NOP ;  /* 0x0000000000007918 */ /* 0x000fc00000000000 */
[----:B------:R-:W-:-:S00]  /*0190*/  NOP ;  /* 0x0000000000007918 */ /* 0x000fc00000000000 */
[----:B------:R-:W-:-:S00]  /*01a0*/  NOP ;  /* 0x0000000000007918 */ /* 0x000fc00000000000 */
[----:B------:R-:W-:-:S00]  /*01b0*/  NOP ;  /* 0x0000000000007918 */ /* 0x000fc00000000000 */
[----:B------:R-:W-:-:S00]  /*01c0*/  NOP ;  /* 0x0000000000007918 */ /* 0x000fc00000000000 */
[----:B------:R-:W-:-:S00]  /*01d0*/  NOP ;  /* 0x0000000000007918 */ /* 0x000fc00000000000 */
[----:B------:R-:W-:-:S00]  /*01e0*/  NOP ;  /* 0x0000000000007918 */ /* 0x000fc00000000000 */
[----:B------:R-:W-:-:S00]  /*01f0*/  NOP ;  /* 0x0000000000007918 */ /* 0x000fc00000000000 */
.L_x_1:


//--------------------- .nv.shared.reserved.0     --------------------------
	.section	.nv.shared.reserved.0,"aw",@nobits
	.weak		__nv_reservedSMEM_offset_0_alias
	.size		__nv_reservedSMEM_offset_0_alias, 0, 64
	.other		__nv_reservedSMEM_offset_0_alias,@"STO_CUDA_RESERVED_SHARED STV_DEFAULT"
__nv_reservedSMEM_offset_0_alias:
	.zero		0
	.zero		64


//--------------------- .nv.constant0._Z10vector_summfPfS_ --------------------------
	.section	.nv.constant0._Z10vector_summfPfS_,"a",@progbits
	.sectionflags	@""
	.align	4
.nv.constant0._Z10vector_summfPfS_:
	.zero		928


//--------------------- SYMBOLS --------------------------

	.type		.nv.reservedSmem.offset0,@object
	.size		.nv.reservedSmem.offset0,0x4
